//
// Generated by NVIDIA NVVM Compiler
//
// Compiler Build ID: CL-36424714
// Cuda compilation tools, release 13.0, V13.0.88
// Based on NVVM 20.0.0
//

.version 9.0
.target sm_100
.address_size 64

	// .globl	_Z22histogram_range_kernelPKcjiiPj
.extern .shared .align 16 .b8 s_hist[];

.visible .entry _Z22histogram_range_kernelPKcjiiPj(
	.param .u64 .ptr .align 1 _Z22histogram_range_kernelPKcjiiPj_param_0,
	.param .u32 _Z22histogram_range_kernelPKcjiiPj_param_1,
	.param .u32 _Z22histogram_range_kernelPKcjiiPj_param_2,
	.param .u32 _Z22histogram_range_kernelPKcjiiPj_param_3,
	.param .u64 .ptr .align 1 _Z22histogram_range_kernelPKcjiiPj_param_4
)
{
	.reg .pred 	%p<9>;
	.reg .b16 	%rs<2>;
	.reg .b32 	%r<35>;
	.reg .b64 	%rd<9>;

	ld.param.u64 	%rd3, [_Z22histogram_range_kernelPKcjiiPj_param_0];
	ld.param.u32 	%r14, [_Z22histogram_range_kernelPKcjiiPj_param_1];
	ld.param.u32 	%r15, [_Z22histogram_range_kernelPKcjiiPj_param_2];
	ld.param.u32 	%r16, [_Z22histogram_range_kernelPKcjiiPj_param_3];
	ld.param.u64 	%rd4, [_Z22histogram_range_kernelPKcjiiPj_param_4];
	mov.u32 	%r34, %tid.x;
	setp.ge.s32 	%p1, %r34, %r16;
	@%p1 bra 	$L__BB0_3;
	mov.u32 	%r2, %ntid.x;
	mov.u32 	%r18, s_hist;
	mov.u32 	%r32, %r34;
$L__BB0_2:
	shl.b32 	%r17, %r32, 2;
	add.s32 	%r19, %r18, %r17;
	mov.b32 	%r20, 0;
	st.shared.u32 	[%r19], %r20;
	add.s32 	%r32, %r32, %r2;
	setp.lt.s32 	%p2, %r32, %r16;
	@%p2 bra 	$L__BB0_2;
$L__BB0_3:
	bar.sync 	0;
	mov.u32 	%r21, %ctaid.x;
	mov.u32 	%r5, %ntid.x;
	mad.lo.s32 	%r33, %r21, %r5, %r34;
	setp.ge.u32 	%p3, %r33, %r14;
	@%p3 bra 	$L__BB0_8;
	cvta.to.global.u64 	%rd1, %rd3;
	mov.u32 	%r22, %nctaid.x;
	mul.lo.s32 	%r7, %r5, %r22;
$L__BB0_5:
	cvt.u64.u32 	%rd5, %r33;
	add.s64 	%rd6, %rd1, %rd5;
	ld.global.nc.u8 	%rs1, [%rd6];
	cvt.u32.u8 	%r23, %rs1;
	sub.s32 	%r9, %r23, %r15;
	setp.ge.u32 	%p4, %r9, %r16;
	@%p4 bra 	$L__BB0_7;
	shl.b32 	%r24, %r9, 2;
	mov.u32 	%r25, s_hist;
	add.s32 	%r26, %r25, %r24;
	atom.shared.add.u32 	%r27, [%r26], 1;
$L__BB0_7:
	add.s32 	%r33, %r33, %r7;
	setp.lt.u32 	%p5, %r33, %r14;
	@%p5 bra 	$L__BB0_5;
$L__BB0_8:
	setp.ge.s32 	%p6, %r34, %r16;
	bar.sync 	0;
	@%p6 bra 	$L__BB0_13;
	cvta.to.global.u64 	%rd2, %rd4;
	mov.u32 	%r29, s_hist;
$L__BB0_10:
	shl.b32 	%r28, %r34, 2;
	add.s32 	%r30, %r29, %r28;
	ld.shared.u32 	%r12, [%r30];
	setp.eq.s32 	%p7, %r12, 0;
	@%p7 bra 	$L__BB0_12;
	mul.wide.s32 	%rd7, %r34, 4;
	add.s64 	%rd8, %rd2, %rd7;
	atom.global.add.u32 	%r31, [%rd8], %r12;
$L__BB0_12:
	add.s32 	%r34, %r34, %r5;
	setp.lt.s32 	%p8, %r34, %r16;
	@%p8 bra 	$L__BB0_10;
$L__BB0_13:
	ret;

}


// ===== COMPILED SASS (sm_100) =====

	.target	sm_100

	.elftype	@"ET_EXEC"


//--------------------- .note.nv.tkinfo           --------------------------
	.section	.note.nv.tkinfo,"",@"SHT_NOTE"
	.sectionflags	@"SHF_NOTE_NV_TKINFO"
	.tkinfo
        /*0018*/ 	.word	0x00000002
        /*0030*/ 	.string	""
        /*0030*/ 	.string	"ptxas"
        /*0030*/ 	.string	"Cuda compilation tools, release 13.0, V13.0.88"
        /*0030*/ 	.string	"Build cuda_13.0.r13.0/compiler.36424714_0"
        /*0030*/ 	.string	"-arch sm_100 -m 64 "



//--------------------- .note.nv.cuinfo           --------------------------
	.section	.note.nv.cuinfo,"",@"SHT_NOTE"
	.sectionflags	@"SHF_NOTE_NV_CUINFO"
        /*0018*/ 	.short	0x0002
        /*001a*/ 	.short	0x0064
        /*001c*/ 	.short	0x0082
	.zero		2


//--------------------- .nv.info                  --------------------------
	.section	.nv.info,"",@"SHT_CUDA_INFO"
	.align	4


	//----- nvinfo : EIATTR_REGCOUNT
	.align		4
        /*0000*/ 	.byte	0x04, 0x2f
        /*0002*/ 	.short	(.L_1 - .L_0)
	.align		4
.L_0:
        /*0004*/ 	.word	index@(_Z22histogram_range_kernelPKcjiiPj)
        /*0008*/ 	.word	0x0000000c


	//----- nvinfo : EIATTR_FRAME_SIZE
	.align		4
.L_1:
        /*000c*/ 	.byte	0x04, 0x11
        /*000e*/ 	.short	(.L_3 - .L_2)
	.align		4
.L_2:
        /*0010*/ 	.word	index@(_Z22histogram_range_kernelPKcjiiPj)
        /*0014*/ 	.word	0x00000000


	//----- nvinfo : EIATTR_MIN_STACK_SIZE
	.align		4
.L_3:
        /*0018*/ 	.byte	0x04, 0x12
        /*001a*/ 	.short	(.L_5 - .L_4)
	.align		4
.L_4:
        /*001c*/ 	.word	index@(_Z22histogram_range_kernelPKcjiiPj)
        /*0020*/ 	.word	0x00000000
.L_5:


//--------------------- .nv.compat                --------------------------
	.section	.nv.compat,"",@"SHT_CUDA_COMPAT_INFO"
	.align	4
        /*0000*/ 	.byte	0x02, 0x09, 0x00, 0x00, 0x02, 0x02, 0x01, 0x00, 0x02, 0x05, 0x05, 0x00, 0x03, 0x07, 0x01, 0x01
        /*0010*/ 	.byte	0x02, 0x03, 0x00, 0x00, 0x02, 0x06, 0x01, 0x00, 0x04, 0x0b, 0x08, 0x00, 0x09, 0x00, 0x00, 0x00
        /*0020*/ 	.byte	0x00, 0x00, 0x00, 0x00


//--------------------- .nv.info._Z22histogram_range_kernelPKcjiiPj --------------------------
	.section	.nv.info._Z22histogram_range_kernelPKcjiiPj,"",@"SHT_CUDA_INFO"
	.sectionflags	@""
	.align	4


	//----- nvinfo : EIATTR_CUDA_API_VERSION
	.align		4
        /*0000*/ 	.byte	0x04, 0x37
        /*0002*/ 	.short	(.L_7 - .L_6)
.L_6:
        /*0004*/ 	.word	0x00000082


	//----- nvinfo : EIATTR_KPARAM_INFO
	.align		4
.L_7:
        /*0008*/ 	.byte	0x04, 0x17
        /*000a*/ 	.short	(.L_9 - .L_8)
.L_8:
        /*000c*/ 	.word	0x00000000
        /*0010*/ 	.short	0x0004
        /*0012*/ 	.short	0x0018
        /*0014*/ 	.byte	0x00, 0xf5, 0x21, 0x00


	//----- nvinfo : EIATTR_KPARAM_INFO
	.align		4
.L_9:
        /*0018*/ 	.byte	0x04, 0x17
        /*001a*/ 	.short	(.L_11 - .L_10)
.L_10:
        /*001c*/ 	.word	0x00000000
        /*0020*/ 	.short	0x0003
        /*0022*/ 	.short	0x0010
        /*0024*/ 	.byte	0x00, 0xf0, 0x11, 0x00


	//----- nvinfo : EIATTR_KPARAM_INFO
	.align		4
.L_11:
        /*0028*/ 	.byte	0x04, 0x17
        /*002a*/ 	.short	(.L_13 - .L_12)
.L_12:
        /*002c*/ 	.word	0x00000000
        /*0030*/ 	.short	0x0002
        /*0032*/ 	.short	0x000c
        /*0034*/ 	.byte	0x00, 0xf0, 0x11, 0x00


	//----- nvinfo : EIATTR_KPARAM_INFO
	.align		4
.L_13:
        /*0038*/ 	.byte	0x04, 0x17
        /*003a*/ 	.short	(.L_15 - .L_14)
.L_14:
        /*003c*/ 	.word	0x00000000
        /*0040*/ 	.short	0x0001
        /*0042*/ 	.short	0x0008
        /*0044*/ 	.byte	0x00, 0xf0, 0x11, 0x00


	//----- nvinfo : EIATTR_KPARAM_INFO
	.align		4
.L_15:
        /*0048*/ 	.byte	0x04, 0x17
        /*004a*/ 	.short	(.L_17 - .L_16)
.L_16:
        /*004c*/ 	.word	0x00000000
        /*0050*/ 	.short	0x0000
        /*0052*/ 	.short	0x0000
        /*0054*/ 	.byte	0x00, 0xf5, 0x21, 0x00


	//----- nvinfo : EIATTR_SPARSE_MMA_MASK
	.align		4
.L_17:
        /*0058*/ 	.byte	0x03, 0x50
        /*005a*/ 	.short	0x0000


	//----- nvinfo : EIATTR_MAXREG_COUNT
	.align		4
        /*005c*/ 	.byte	0x03, 0x1b
        /*005e*/ 	.short	0x00ff


	//----- nvinfo : EIATTR_NUM_BARRIERS
	.align		4
        /*0060*/ 	.byte	0x02, 0x4c
        /*0062*/ 	.byte	0x01
	.zero		1


	//----- nvinfo : EIATTR_MERCURY_ISA_VERSION
	.align		4
        /*0064*/ 	.byte	0x03, 0x5f
        /*0066*/ 	.short	0x0101


	//----- nvinfo : EIATTR_VRC_CTA_INIT_COUNT
	.align		4
        /*0068*/ 	.byte	0x02, 0x4a
	.zero		1
	.zero		1


	//----- nvinfo : EIATTR_EXIT_INSTR_OFFSETS
	.align		4
        /*006c*/ 	.byte	0x04, 0x1c
        /*006e*/ 	.short	(.L_19 - .L_18)


	//   ....[0]....
.L_18:
        /*0070*/ 	.word	0x00000330


	//   ....[1]....
        /*0074*/ 	.word	0x00000440


	//----- nvinfo : EIATTR_CRS_STACK_SIZE
	.align		4
.L_19:
        /*0078*/ 	.byte	0x04, 0x1e
        /*007a*/ 	.short	(.L_21 - .L_20)
.L_20:
        /*007c*/ 	.word	0x00000000


	//----- nvinfo : EIATTR_CBANK_PARAM_SIZE
	.align		4
.L_21:
        /*0080*/ 	.byte	0x03, 0x19
        /*0082*/ 	.short	0x0020


	//----- nvinfo : EIATTR_PARAM_CBANK
	.align		4
        /*0084*/ 	.byte	0x04, 0x0a
        /*0086*/ 	.short	(.L_23 - .L_22)
	.align		4
.L_22:
        /*0088*/ 	.word	index@(.nv.constant0._Z22histogram_range_kernelPKcjiiPj)
        /*008c*/ 	.short	0x0380
        /*008e*/ 	.short	0x0020


	//----- nvinfo : EIATTR_SW_WAR
	.align		4
.L_23:
        /*0090*/ 	.byte	0x04, 0x36
        /*0092*/ 	.short	(.L_25 - .L_24)
.L_24:
        /*0094*/ 	.word	0x00000008
.L_25:


//--------------------- .nv.callgraph             --------------------------
	.section	.nv.callgraph,"",@"SHT_CUDA_CALLGRAPH"
	.align	4
	.sectionentsize	8
	.align		4
        /*0000*/ 	.word	0x00000000
	.align		4
        /*0004*/ 	.word	0xffffffff
	.align		4
        /*0008*/ 	.word	0x00000000
	.align		4
        /*000c*/ 	.word	0xfffffffe
	.align		4
        /*0010*/ 	.word	0x00000000
	.align		4
        /*0014*/ 	.word	0xfffffffd
	.align		4
        /*0018*/ 	.word	0x00000000
	.align		4
        /*001c*/ 	.word	0xfffffffc


//--------------------- .text._Z22histogram_range_kernelPKcjiiPj --------------------------
	.section	.text._Z22histogram_range_kernelPKcjiiPj,"ax",@progbits
	.align	128
        .global         _Z22histogram_range_kernelPKcjiiPj
        .type           _Z22histogram_range_kernelPKcjiiPj,@function
        .size           _Z22histogram_range_kernelPKcjiiPj,(.L_x_12 - _Z22histogram_range_kernelPKcjiiPj)
        .other          _Z22histogram_range_kernelPKcjiiPj,@"STO_CUDA_ENTRY STV_DEFAULT"
_Z22histogram_range_kernelPKcjiiPj:
.text._Z22histogram_range_kernelPKcjiiPj:
[----:B------:R-:W-:Y:S01]  /*0000*/  LDC R1, c[0x0][0x37c] ;  /* 0x0000df00ff017b82 */ /* 0x000fe20000000800 */
[----:B------:R-:W0:Y:S01]  /*0010*/  S2R R7, SR_TID.X ;  /* 0x0000000000077919 */ /* 0x000e220000002100 */
[----:B------:R-:W1:Y:S01]  /*0020*/  LDCU UR4, c[0x0][0x390] ;  /* 0x00007200ff0477ac */ /* 0x000e620008000800 */
[----:B------:R-:W-:Y:S01]  /*0030*/  BSSY.RECONVERGENT B0, `(.L_x_0) ;  /* 0x000000e000007945 */ /* 0x000fe20003800200 */
[----:B-1----:R-:W-:-:S05]  /*0040*/  IMAD.U32 R8, RZ, RZ, UR4 ;  /* 0x00000004ff087e24 */ /* 0x002fca000f8e00ff */
[----:B0-----:R-:W-:-:S13]  /*0050*/  ISETP.GE.AND P0, PT, R7, R8, PT ;  /* 0x000000080700720c */ /* 0x001fda0003f06270 */
[----:B------:R-:W-:Y:S05]  /*0060*/  @P0 BRA `(.L_x_1) ;  /* 0x0000000000280947 */ /* 0x000fea0003800000 */
[----:B------:R-:W0:Y:S01]  /*0070*/  S2R R5, SR_CgaCtaId ;  /* 0x0000000000057919 */ /* 0x000e220000008800 */
[----:B------:R-:W1:Y:S01]  /*0080*/  LDC R4, c[0x0][0x360] ;  /* 0x0000d800ff047b82 */ /* 0x000e620000000800 */
[----:B------:R-:W-:Y:S01]  /*0090*/  MOV R0, 0x400 ;  /* 0x0000040000007802 */ /* 0x000fe20000000f00 */
[----:B------:R-:W-:-:S03]  /*00a0*/  IMAD.MOV.U32 R3, RZ, RZ, R7 ;  /* 0x000000ffff037224 */ /* 0x000fc600078e0007 */
[----:B0-----:R-:W-:-:S07]  /*00b0*/  LEA R0, R5, R0, 0x18 ;  /* 0x0000000005007211 */ /* 0x001fce00078ec0ff */
.L_x_2:
[----:B------:R-:W-:Y:S02]  /*00c0*/  IMAD R2, R3, 0x4, R0 ;  /* 0x0000000403027824 */ /* 0x000fe400078e0200 */
[----:B-1----:R-:W-:-:S03]  /*00d0*/  IMAD.IADD R3, R4, 0x1, R3 ;  /* 0x0000000104037824 */ /* 0x002fc600078e0203 */
[----:B------:R0:W-:Y:S02]  /*00e0*/  STS [R2], RZ ;  /* 0x000000ff02007388 */ /* 0x0001e40000000800 */
[----:B------:R-:W-:-:S13]  /*00f0*/  ISETP.GE.AND P0, PT, R3, R8, PT ;  /* 0x000000080300720c */ /* 0x000fda0003f06270 */
[----:B0-----:R-:W-:Y:S05]  /*0100*/  @!P0 BRA `(.L_x_2) ;  /* 0xfffffffc00ec8947 */ /* 0x001fea000383ffff */
.L_x_1:
[----:B------:R-:W-:Y:S05]  /*0110*/  BSYNC.RECONVERGENT B0 ;  /* 0x0000000000007941 */ /* 0x000fea0003800200 */
.L_x_0:
[----:B------:R-:W0:Y:S01]  /*0120*/  S2UR UR4, SR_CTAID.X ;  /* 0x00000000000479c3 */ /* 0x000e220000002500 */
[----:B------:R-:W1:Y:S01]  /*0130*/  LDCU UR5, c[0x0][0x388] ;  /* 0x00007100ff0577ac */ /* 0x000e620008000800 */
[----:B------:R-:W-:Y:S01]  /*0140*/  BSSY.RECONVERGENT B0, `(.L_x_3) ;  /* 0x000001c000007945 */ /* 0x000fe20003800200 */
[----:B------:R-:W2:Y:S05]  /*0150*/  LDCU.64 UR6, c[0x0][0x358] ;  /* 0x00006b00ff0677ac */ /* 0x000eaa0008000a00 */
[----:B------:R-:W0:Y:S01]  /*0160*/  LDC R6, c[0x0][0x360] ;  /* 0x0000d800ff067b82 */ /* 0x000e220000000800 */
[----:B------:R-:W3:Y:S01]  /*0170*/  LDCU UR12, c[0x0][0x390] ;  /* 0x00007200ff0c77ac */ /* 0x000ee20008000800 */
[----:B------:R-:W4:Y:S01]  /*0180*/  LDCU.128 UR8, c[0x0][0x380] ;  /* 0x00007000ff0877ac */ /* 0x000f220008000c00 */
[----:B0-----:R-:W-:-:S05]  /*0190*/  IMAD R0, R6, UR4, R7 ;  /* 0x0000000406007c24 */ /* 0x001fca000f8e0207 */
[----:B------:R-:W-:Y:S01]  /*01a0*/  BAR.SYNC.DEFER_BLOCKING 0x0 ;  /* 0x0000000000007b1d */ /* 0x000fe20000010000 */
[----:B-1----:R-:W-:-:S13]  /*01b0*/  ISETP.GE.U32.AND P0, PT, R0, UR5, PT ;  /* 0x0000000500007c0c */ /* 0x002fda000bf06070 */
[----:B--234-:R-:W-:Y:S05]  /*01c0*/  @P0 BRA `(.L_x_4) ;  /* 0x00000000004c0947 */ /* 0x01cfea0003800000 */
[----:B------:R-:W0:Y:S02]  /*01d0*/  LDCU UR4, c[0x0][0x370] ;  /* 0x00006e00ff0477ac */ /* 0x000e240008000800 */
[----:B0-----:R-:W-:-:S07]  /*01e0*/  IMAD R5, R6, UR4, RZ ;  /* 0x0000000406057c24 */ /* 0x001fce000f8e02ff */
.L_x_7:
[----:B0-----:R-:W-:-:S05]  /*01f0*/  IADD3 R2, P0, PT, R0, UR8, RZ ;  /* 0x0000000800027c10 */ /* 0x001fca000ff1e0ff */
[----:B------:R-:W-:-:S05]  /*0200*/  IMAD.X R3, RZ, RZ, UR9, P0 ;  /* 0x00000009ff037e24 */ /* 0x000fca00080e06ff */
[----:B------:R-:W2:Y:S01]  /*0210*/  LDG.E.U8.CONSTANT R2, desc[UR6][R2.64] ;  /* 0x0000000602027981 */ /* 0x000ea2000c1e9100 */
[----:B------:R-:W-:Y:S01]  /*0220*/  IMAD.U32 R8, RZ, RZ, UR12 ;  /* 0x0000000cff087e24 */ /* 0x000fe2000f8e00ff */
[----:B------:R-:W-:Y:S01]  /*0230*/  BSSY.RECONVERGENT B1, `(.L_x_5) ;  /* 0x000000b000017945 */ /* 0x000fe20003800200 */
[----:B------:R-:W-:-:S05]  /*0240*/  IMAD.IADD R0, R5, 0x1, R0 ;  /* 0x0000000105007824 */ /* 0x000fca00078e0200 */
[----:B------:R-:W-:Y:S01]  /*0250*/  ISETP.GE.U32.AND P1, PT, R0, UR10, PT ;  /* 0x0000000a00007c0c */ /* 0x000fe2000bf26070 */
[----:B--2---:R-:W-:-:S05]  /*0260*/  VIADD R9, R2, -UR11 ;  /* 0x8000000b02097c36 */ /* 0x004fca0008000000 */
[----:B------:R-:W-:-:S13]  /*0270*/  ISETP.GE.U32.AND P0, PT, R9, R8, PT ;  /* 0x000000080900720c */ /* 0x000fda0003f06070 */
[----:B------:R-:W-:Y:S05]  /*0280*/  @P0 BRA `(.L_x_6) ;  /* 0x0000000000140947 */ /* 0x000fea0003800000 */
[----:B------:R-:W0:Y:S01]  /*0290*/  S2UR UR5, SR_CgaCtaId ;  /* 0x00000000000579c3 */ /* 0x000e220000008800 */
[----:B------:R-:W-:Y:S02]  /*02a0*/  UMOV UR4, 0x400 ;  /* 0x0000040000047882 */ /* 0x000fe40000000000 */
[----:B0-----:R-:W-:-:S06]  /*02b0*/  ULEA UR4, UR5, UR4, 0x18 ;  /* 0x0000000405047291 */ /* 0x001fcc000f8ec0ff */
[----:B------:R-:W-:-:S05]  /*02c0*/  LEA R2, R9, UR4, 0x2 ;  /* 0x0000000409027c11 */ /* 0x000fca000f8e10ff */
[----:B------:R0:W-:Y:S02]  /*02d0*/  ATOMS.POPC.INC.32 RZ, [R2+URZ] ;  /* 0x0000000002ff7f8c */ /* 0x0001e4000d8000ff */
.L_x_6:
[----:B------:R-:W-:Y:S05]  /*02e0*/  BSYNC.RECONVERGENT B1 ;  /* 0x0000000000017941 */ /* 0x000fea0003800200 */
.L_x_5:
[----:B------:R-:W-:Y:S05]  /*02f0*/  @!P1 BRA `(.L_x_7) ;  /* 0xfffffffc00bc9947 */ /* 0x000fea000383ffff */
.L_x_4:
[----:B------:R-:W-:Y:S05]  /*0300*/  BSYNC.RECONVERGENT B0 ;  /* 0x0000000000007941 */ /* 0x000fea0003800200 */
.L_x_3:
[----:B------:R-:W-:Y:S01]  /*0310*/  BAR.SYNC.DEFER_BLOCKING 0x0 ;  /* 0x0000000000007b1d */ /* 0x000fe20000010000 */
[----:B------:R-:W-:-:S13]  /*0320*/  ISETP.GE.AND P0, PT, R7, R8, PT ;  /* 0x000000080700720c */ /* 0x000fda0003f06270 */
[----:B------:R-:W-:Y:S05]  /*0330*/  @P0 EXIT ;  /* 0x000000000000094d */ /* 0x000fea0003800000 */
[----:B------:R-:W1:Y:S01]  /*0340*/  S2UR UR5, SR_CgaCtaId ;  /* 0x00000000000579c3 */ /* 0x000e620000008800 */
[----:B------:R-:W-:Y:S01]  /*0350*/  UMOV UR4, 0x400 ;  /* 0x0000040000047882 */ /* 0x000fe20000000000 */
[----:B------:R-:W2:Y:S06]  /*0360*/  LDCU UR8, c[0x0][0x390] ;  /* 0x00007200ff0877ac */ /* 0x000eac0008000800 */
[----:B------:R-:W3:Y:S01]  /*0370*/  LDC.64 R4, c[0x0][0x398] ;  /* 0x0000e600ff047b82 */ /* 0x000ee20000000a00 */
[----:B-12---:R-:W-:-:S12]  /*0380*/  ULEA UR4, UR5, UR4, 0x18 ;  /* 0x0000000405047291 */ /* 0x006fd8000f8ec0ff */
.L_x_10:
[----:B------:R-:W-:Y:S01]  /*0390*/  LEA R0, R7, UR4, 0x2 ;  /* 0x0000000407007c11 */ /* 0x000fe2000f8e10ff */
[----:B------:R-:W-:Y:S04]  /*03a0*/  BSSY.RECONVERGENT B0, `(.L_x_8) ;  /* 0x0000006000007945 */ /* 0x000fe80003800200 */
[----:B-1----:R-:W1:Y:S02]  /*03b0*/  LDS R9, [R0] ;  /* 0x0000000000097984 */ /* 0x002e640000000800 */
[----:B-1----:R-:W-:-:S13]  /*03c0*/  ISETP.NE.AND P0, PT, R9, RZ, PT ;  /* 0x000000ff0900720c */ /* 0x002fda0003f05270 */
[----:B------:R-:W-:Y:S05]  /*03d0*/  @!P0 BRA `(.L_x_9) ;  /* 0x0000000000088947 */ /* 0x000fea0003800000 */
[----:B0--3--:R-:W-:-:S05]  /*03e0*/  IMAD.WIDE R2, R7, 0x4, R4 ;  /* 0x0000000407027825 */ /* 0x009fca00078e0204 */
[----:B------:R1:W-:Y:S02]  /*03f0*/  REDG.E.ADD.STRONG.GPU desc[UR6][R2.64], R9 ;  /* 0x000000090200798e */ /* 0x0003e4000c12e106 */
.L_x_9:
[----:B------:R-:W-:Y:S05]  /*0400*/  BSYNC.RECONVERGENT B0 ;  /* 0x0000000000007941 */ /* 0x000fea0003800200 */
.L_x_8:
[----:B------:R-:W-:-:S05]  /*0410*/  IMAD.IADD R7, R6, 0x1, R7 ;  /* 0x0000000106077824 */ /* 0x000fca00078e0207 */
[----:B------:R-:W-:-:S13]  /*0420*/  ISETP.GE.AND P0, PT, R7, UR8, PT ;  /* 0x0000000807007c0c */ /* 0x000fda000bf06270 */
[----:B------:R-:W-:Y:S05]  /*0430*/  @!P0 BRA `(.L_x_10) ;  /* 0xfffffffc00d48947 */ /* 0x000fea000383ffff */
[----:B------:R-:W-:Y:S05]  /*0440*/  EXIT ;  /* 0x000000000000794d */ /* 0x000fea0003800000 */
.L_x_11:
[----:B------:R-:W-:-:S00]  /*0450*/  BRA `(.L_x_11) ;  /* 0xfffffffc00fc7947 */ /* 0x000fc0000383ffff */
[----:B------:R-:W-:-:S00]  /*0460*/  NOP ;  /* 0x0000000000007918 */ /* 0x000fc00000000000 */
        /* <DEDUP_REMOVED lines=9> */
.L_x_12:


//--------------------- .nv.shared._Z22histogram_range_kernelPKcjiiPj --------------------------
	.section	.nv.shared._Z22histogram_range_kernelPKcjiiPj,"aw",@nobits
	.sectionflags	@""
	.align	16
	.zero		1024


//--------------------- .nv.shared.reserved.0     --------------------------
	.section	.nv.shared.reserved.0,"aw",@nobits
	.weak		__nv_reservedSMEM_offset_0_alias
	.size		__nv_reservedSMEM_offset_0_alias, 0, 64
	.other		__nv_reservedSMEM_offset_0_alias,@"STO_CUDA_RESERVED_SHARED STV_DEFAULT"
__nv_reservedSMEM_offset_0_alias:
	.zero		0
	.zero		64


//--------------------- .nv.constant0._Z22histogram_range_kernelPKcjiiPj --------------------------
	.section	.nv.constant0._Z22histogram_range_kernelPKcjiiPj,"a",@progbits
	.sectionflags	@""
	.align	4
.nv.constant0._Z22histogram_range_kernelPKcjiiPj:
	.zero		928


//--------------------- SYMBOLS --------------------------

	.type		.nv.reservedSmem.offset0,@object
	.size		.nv.reservedSmem.offset0,0x4
	.type		.nv.reservedSmem.cap,@object
	.size		.nv.reservedSmem.cap,0x4
